//
// Generated by NVIDIA NVVM Compiler
//
// Compiler Build ID: CL-36424714
// Cuda compilation tools, release 13.0, V13.0.88
// Based on NVVM 20.0.0
//

.version 9.0
.target sm_100
.address_size 64

	// .globl	_Z10bucketSortPiS_i

.visible .entry _Z10bucketSortPiS_i(
	.param .u64 .ptr .align 1 _Z10bucketSortPiS_i_param_0,
	.param .u64 .ptr .align 1 _Z10bucketSortPiS_i_param_1,
	.param .u32 _Z10bucketSortPiS_i_param_2
)
{
	.reg .pred 	%p<3>;
	.reg .b32 	%r<18>;
	.reg .b64 	%rd<13>;

	ld.param.u64 	%rd3, [_Z10bucketSortPiS_i_param_0];
	ld.param.u64 	%rd4, [_Z10bucketSortPiS_i_param_1];
	ld.param.u32 	%r6, [_Z10bucketSortPiS_i_param_2];
	cvta.to.global.u64 	%rd1, %rd4;
	mov.u32 	%r7, %ctaid.x;
	mov.u32 	%r8, %ntid.x;
	mov.u32 	%r9, %tid.x;
	mad.lo.s32 	%r1, %r7, %r8, %r9;
	setp.ge.s32 	%p1, %r1, %r6;
	@%p1 bra 	$L__BB0_2;
	mul.wide.s32 	%rd5, %r1, 4;
	add.s64 	%rd6, %rd1, %rd5;
	mov.b32 	%r10, 0;
	st.global.u32 	[%rd6], %r10;
$L__BB0_2:
	bar.sync 	0;
	cvta.to.global.u64 	%rd7, %rd3;
	mul.wide.s32 	%rd8, %r1, 4;
	add.s64 	%rd2, %rd7, %rd8;
	ld.global.u32 	%r13, [%rd2];
	mul.wide.s32 	%rd9, %r13, 4;
	add.s64 	%rd10, %rd1, %rd9;
	atom.global.add.u32 	%r14, [%rd10], 1;
	bar.sync 	0;
	mov.b32 	%r17, 0;
	mov.b32 	%r16, -1;
$L__BB0_3:
	add.s32 	%r4, %r16, 1;
	mul.wide.s32 	%rd11, %r16, 4;
	add.s64 	%rd12, %rd1, %rd11;
	ld.global.u32 	%r15, [%rd12+4];
	add.s32 	%r17, %r15, %r17;
	setp.le.s32 	%p2, %r17, %r1;
	mov.u32 	%r16, %r4;
	@%p2 bra 	$L__BB0_3;
	st.global.u32 	[%rd2], %r4;
	ret;

}


// ===== COMPILED SASS (sm_100) =====

	.target	sm_100

	.elftype	@"ET_EXEC"


//--------------------- .note.nv.tkinfo           --------------------------
	.section	.note.nv.tkinfo,"",@"SHT_NOTE"
	.sectionflags	@"SHF_NOTE_NV_TKINFO"
	.tkinfo
        /*0018*/ 	.word	0x00000002
        /*0030*/ 	.string	""
        /*0030*/ 	.string	"ptxas"
        /*0030*/ 	.string	"Cuda compilation tools, release 13.0, V13.0.88"
        /*0030*/ 	.string	"Build cuda_13.0.r13.0/compiler.36424714_0"
        /*0030*/ 	.string	"-arch sm_100 -m 64 "



//--------------------- .note.nv.cuinfo           --------------------------
	.section	.note.nv.cuinfo,"",@"SHT_NOTE"
	.sectionflags	@"SHF_NOTE_NV_CUINFO"
        /*0018*/ 	.short	0x0002
        /*001a*/ 	.short	0x0064
        /*001c*/ 	.short	0x0082
	.zero		2


//--------------------- .nv.info                  --------------------------
	.section	.nv.info,"",@"SHT_CUDA_INFO"
	.align	4


	//----- nvinfo : EIATTR_REGCOUNT
	.align		4
        /*0000*/ 	.byte	0x04, 0x2f
        /*0002*/ 	.short	(.L_1 - .L_0)
	.align		4
.L_0:
        /*0004*/ 	.word	index@(_Z10bucketSortPiS_i)
        /*0008*/ 	.word	0x00000012


	//----- nvinfo : EIATTR_FRAME_SIZE
	.align		4
.L_1:
        /*000c*/ 	.byte	0x04, 0x11
        /*000e*/ 	.short	(.L_3 - .L_2)
	.align		4
.L_2:
        /*0010*/ 	.word	index@(_Z10bucketSortPiS_i)
        /*0014*/ 	.word	0x00000000


	//----- nvinfo : EIATTR_MIN_STACK_SIZE
	.align		4
.L_3:
        /*0018*/ 	.byte	0x04, 0x12
        /*001a*/ 	.short	(.L_5 - .L_4)
	.align		4
.L_4:
        /*001c*/ 	.word	index@(_Z10bucketSortPiS_i)
        /*0020*/ 	.word	0x00000000
.L_5:


//--------------------- .nv.compat                --------------------------
	.section	.nv.compat,"",@"SHT_CUDA_COMPAT_INFO"
	.align	4
        /*0000*/ 	.byte	0x02, 0x09, 0x00, 0x00, 0x02, 0x02, 0x01, 0x00, 0x02, 0x05, 0x05, 0x00, 0x03, 0x07, 0x01, 0x01
        /*0010*/ 	.byte	0x02, 0x03, 0x00, 0x00, 0x02, 0x06, 0x01, 0x00, 0x04, 0x0b, 0x08, 0x00, 0x09, 0x00, 0x00, 0x00
        /*0020*/ 	.byte	0x00, 0x00, 0x00, 0x00


//--------------------- .nv.info._Z10bucketSortPiS_i --------------------------
	.section	.nv.info._Z10bucketSortPiS_i,"",@"SHT_CUDA_INFO"
	.sectionflags	@""
	.align	4


	//----- nvinfo : EIATTR_CUDA_API_VERSION
	.align		4
        /*0000*/ 	.byte	0x04, 0x37
        /*0002*/ 	.short	(.L_7 - .L_6)
.L_6:
        /*0004*/ 	.word	0x00000082


	//----- nvinfo : EIATTR_KPARAM_INFO
	.align		4
.L_7:
        /*0008*/ 	.byte	0x04, 0x17
        /*000a*/ 	.short	(.L_9 - .L_8)
.L_8:
        /*000c*/ 	.word	0x00000000
        /*0010*/ 	.short	0x0002
        /*0012*/ 	.short	0x0010
        /*0014*/ 	.byte	0x00, 0xf0, 0x11, 0x00


	//----- nvinfo : EIATTR_KPARAM_INFO
	.align		4
.L_9:
        /*0018*/ 	.byte	0x04, 0x17
        /*001a*/ 	.short	(.L_11 - .L_10)
.L_10:
        /*001c*/ 	.word	0x00000000
        /*0020*/ 	.short	0x0001
        /*0022*/ 	.short	0x0008
        /*0024*/ 	.byte	0x00, 0xf5, 0x21, 0x00


	//----- nvinfo : EIATTR_KPARAM_INFO
	.align		4
.L_11:
        /*0028*/ 	.byte	0x04, 0x17
        /*002a*/ 	.short	(.L_13 - .L_12)
.L_12:
        /*002c*/ 	.word	0x00000000
        /*0030*/ 	.short	0x0000
        /*0032*/ 	.short	0x0000
        /*0034*/ 	.byte	0x00, 0xf5, 0x21, 0x00


	//----- nvinfo : EIATTR_SPARSE_MMA_MASK
	.align		4
.L_13:
        /*0038*/ 	.byte	0x03, 0x50
        /*003a*/ 	.short	0x0000


	//----- nvinfo : EIATTR_MAXREG_COUNT
	.align		4
        /*003c*/ 	.byte	0x03, 0x1b
        /*003e*/ 	.short	0x00ff


	//----- nvinfo : EIATTR_NUM_BARRIERS
	.align		4
        /*0040*/ 	.byte	0x02, 0x4c
        /*0042*/ 	.byte	0x01
	.zero		1


	//----- nvinfo : EIATTR_MERCURY_ISA_VERSION
	.align		4
        /*0044*/ 	.byte	0x03, 0x5f
        /*0046*/ 	.short	0x0101


	//----- nvinfo : EIATTR_VRC_CTA_INIT_COUNT
	.align		4
        /*0048*/ 	.byte	0x02, 0x4a
	.zero		1
	.zero		1


	//----- nvinfo : EIATTR_EXIT_INSTR_OFFSETS
	.align		4
        /*004c*/ 	.byte	0x04, 0x1c
        /*004e*/ 	.short	(.L_15 - .L_14)


	//   ....[0]....
.L_14:
        /*0050*/ 	.word	0x000001f0


	//----- nvinfo : EIATTR_CRS_STACK_SIZE
	.align		4
.L_15:
        /*0054*/ 	.byte	0x04, 0x1e
        /*0056*/ 	.short	(.L_17 - .L_16)
.L_16:
        /*0058*/ 	.word	0x00000000


	//----- nvinfo : EIATTR_CBANK_PARAM_SIZE
	.align		4
.L_17:
        /*005c*/ 	.byte	0x03, 0x19
        /*005e*/ 	.short	0x0014


	//----- nvinfo : EIATTR_PARAM_CBANK
	.align		4
        /*0060*/ 	.byte	0x04, 0x0a
        /*0062*/ 	.short	(.L_19 - .L_18)
	.align		4
.L_18:
        /*0064*/ 	.word	index@(.nv.constant0._Z10bucketSortPiS_i)
        /*0068*/ 	.short	0x0380
        /*006a*/ 	.short	0x0014


	//----- nvinfo : EIATTR_SW_WAR
	.align		4
.L_19:
        /*006c*/ 	.byte	0x04, 0x36
        /*006e*/ 	.short	(.L_21 - .L_20)
.L_20:
        /*0070*/ 	.word	0x00000008
.L_21:


//--------------------- .nv.callgraph             --------------------------
	.section	.nv.callgraph,"",@"SHT_CUDA_CALLGRAPH"
	.align	4
	.sectionentsize	8
	.align		4
        /*0000*/ 	.word	0x00000000
	.align		4
        /*0004*/ 	.word	0xffffffff
	.align		4
        /*0008*/ 	.word	0x00000000
	.align		4
        /*000c*/ 	.word	0xfffffffe
	.align		4
        /*0010*/ 	.word	0x00000000
	.align		4
        /*0014*/ 	.word	0xfffffffd
	.align		4
        /*0018*/ 	.word	0x00000000
	.align		4
        /*001c*/ 	.word	0xfffffffc


//--------------------- .text._Z10bucketSortPiS_i --------------------------
	.section	.text._Z10bucketSortPiS_i,"ax",@progbits
	.align	128
        .global         _Z10bucketSortPiS_i
        .type           _Z10bucketSortPiS_i,@function
        .size           _Z10bucketSortPiS_i,(.L_x_3 - _Z10bucketSortPiS_i)
        .other          _Z10bucketSortPiS_i,@"STO_CUDA_ENTRY STV_DEFAULT"
_Z10bucketSortPiS_i:
.text._Z10bucketSortPiS_i:
[----:B------:R-:W-:Y:S01]  /*0000*/  LDC R1, c[0x0][0x37c] ;  /* 0x0000df00ff017b82 */ /* 0x000fe20000000800 */
[----:B------:R-:W0:Y:S07]  /*0010*/  S2R R0, SR_TID.X ;  /* 0x0000000000007919 */ /* 0x000e2e0000002100 */
[----:B------:R-:W0:Y:S01]  /*0020*/  S2UR UR4, SR_CTAID.X ;  /* 0x00000000000479c3 */ /* 0x000e220000002500 */
[----:B------:R-:W1:Y:S07]  /*0030*/  LDCU UR5, c[0x0][0x390] ;  /* 0x00007200ff0577ac */ /* 0x000e6e0008000800 */
[----:B------:R-:W0:Y:S08]  /*0040*/  LDC R11, c[0x0][0x360] ;  /* 0x0000d800ff0b7b82 */ /* 0x000e300000000800 */
[----:B------:R-:W2:Y:S08]  /*0050*/  LDC.64 R4, c[0x0][0x380] ;  /* 0x0000e000ff047b82 */ /* 0x000eb00000000a00 */
[----:B------:R-:W3:Y:S01]  /*0060*/  LDC.64 R8, c[0x0][0x388] ;  /* 0x0000e200ff087b82 */ /* 0x000ee20000000a00 */
[----:B0-----:R-:W-:-:S05]  /*0070*/  IMAD R11, R11, UR4, R0 ;  /* 0x000000040b0b7c24 */ /* 0x001fca000f8e0200 */
[C---:B-1----:R-:W-:Y:S01]  /*0080*/  ISETP.GE.AND P0, PT, R11.reuse, UR5, PT ;  /* 0x000000050b007c0c */ /* 0x042fe2000bf06270 */
[----:B------:R-:W0:Y:S01]  /*0090*/  LDCU.64 UR4, c[0x0][0x358] ;  /* 0x00006b00ff0477ac */ /* 0x000e220008000a00 */
[----:B--2---:R-:W-:-:S11]  /*00a0*/  IMAD.WIDE R4, R11, 0x4, R4 ;  /* 0x000000040b047825 */ /* 0x004fd600078e0204 */
[----:B------:R-:W1:Y:S02]  /*00b0*/  @!P0 LDC.64 R2, c[0x0][0x388] ;  /* 0x0000e200ff028b82 */ /* 0x000e640000000a00 */
[----:B-1----:R-:W-:-:S05]  /*00c0*/  @!P0 IMAD.WIDE R2, R11, 0x4, R2 ;  /* 0x000000040b028825 */ /* 0x002fca00078e0202 */
[----:B0-----:R0:W-:Y:S01]  /*00d0*/  @!P0 STG.E desc[UR4][R2.64], RZ ;  /* 0x000000ff02008986 */ /* 0x0011e2000c101904 */
[----:B------:R-:W-:Y:S06]  /*00e0*/  BAR.SYNC.DEFER_BLOCKING 0x0 ;  /* 0x0000000000007b1d */ /* 0x000fec0000010000 */
[----:B------:R-:W3:Y:S01]  /*00f0*/  LDG.E R7, desc[UR4][R4.64] ;  /* 0x0000000404077981 */ /* 0x000ee2000c1e1900 */
[----:B------:R-:W-:Y:S01]  /*0100*/  HFMA2 R15, -RZ, RZ, 0, 5.9604644775390625e-08 ;  /* 0x00000001ff0f7431 */ /* 0x000fe200000001ff */
[----:B------:R-:W-:Y:S01]  /*0110*/  BSSY.RECONVERGENT B0, `(.L_x_0) ;  /* 0x000000c000007945 */ /* 0x000fe20003800200 */
[----:B------:R-:W-:-:S02]  /*0120*/  MOV R0, RZ ;  /* 0x000000ff00007202 */ /* 0x000fc40000000f00 */
[----:B------:R-:W-:Y:S01]  /*0130*/  MOV R13, 0xffffffff ;  /* 0xffffffff000d7802 */ /* 0x000fe20000000f00 */
[----:B---3--:R-:W-:-:S05]  /*0140*/  IMAD.WIDE R6, R7, 0x4, R8 ;  /* 0x0000000407067825 */ /* 0x008fca00078e0208 */
[----:B------:R0:W-:Y:S01]  /*0150*/  REDG.E.ADD.STRONG.GPU desc[UR4][R6.64], R15 ;  /* 0x0000000f0600798e */ /* 0x0001e2000c12e104 */
[----:B------:R-:W-:Y:S06]  /*0160*/  BAR.SYNC.DEFER_BLOCKING 0x0 ;  /* 0x0000000000007b1d */ /* 0x000fec0000010000 */
.L_x_1:
[----:B0-----:R-:W-:-:S06]  /*0170*/  IMAD.WIDE R2, R13, 0x4, R8 ;  /* 0x000000040d027825 */ /* 0x001fcc00078e0208 */
[----:B------:R-:W2:Y:S01]  /*0180*/  LDG.E R3, desc[UR4][R2.64+0x4] ;  /* 0x0000040402037981 */ /* 0x000ea2000c1e1900 */
[----:B------:R-:W-:Y:S02]  /*0190*/  IADD3 R13, PT, PT, R13, 0x1, RZ ;  /* 0x000000010d0d7810 */ /* 0x000fe40007ffe0ff */
[----:B--2---:R-:W-:-:S04]  /*01a0*/  IADD3 R0, PT, PT, R3, R0, RZ ;  /* 0x0000000003007210 */ /* 0x004fc80007ffe0ff */
[----:B------:R-:W-:-:S13]  /*01b0*/  ISETP.GT.AND P0, PT, R0, R11, PT ;  /* 0x0000000b0000720c */ /* 0x000fda0003f04270 */
[----:B------:R-:W-:Y:S05]  /*01c0*/  @!P0 BRA `(.L_x_1) ;  /* 0xfffffffc00e88947 */ /* 0x000fea000383ffff */
[----:B------:R-:W-:Y:S05]  /*01d0*/  BSYNC.RECONVERGENT B0 ;  /* 0x0000000000007941 */ /* 0x000fea0003800200 */
.L_x_0:
[----:B------:R-:W-:Y:S01]  /*01e0*/  STG.E desc[UR4][R4.64], R13 ;  /* 0x0000000d04007986 */ /* 0x000fe2000c101904 */
[----:B------:R-:W-:Y:S05]  /*01f0*/  EXIT ;  /* 0x000000000000794d */ /* 0x000fea0003800000 */
.L_x_2:
[----:B------:R-:W-:-:S00]  /*0200*/  BRA `(.L_x_2) ;  /* 0xfffffffc00fc7947 */ /* 0x000fc0000383ffff */
[----:B------:R-:W-:-:S00]  /*0210*/  NOP ;  /* 0x0000000000007918 */ /* 0x000fc00000000000 */
        /* <DEDUP_REMOVED lines=14> */
.L_x_3:


//--------------------- .nv.shared.reserved.0     --------------------------
	.section	.nv.shared.reserved.0,"aw",@nobits
	.weak		__nv_reservedSMEM_offset_0_alias
	.size		__nv_reservedSMEM_offset_0_alias, 0, 64
	.other		__nv_reservedSMEM_offset_0_alias,@"STO_CUDA_RESERVED_SHARED STV_DEFAULT"
__nv_reservedSMEM_offset_0_alias:
	.zero		0
	.zero		64


//--------------------- .nv.constant0._Z10bucketSortPiS_i --------------------------
	.section	.nv.constant0._Z10bucketSortPiS_i,"a",@progbits
	.sectionflags	@""
	.align	4
.nv.constant0._Z10bucketSortPiS_i:
	.zero		916


//--------------------- SYMBOLS --------------------------

	.type		.nv.reservedSmem.offset0,@object
	.size		.nv.reservedSmem.offset0,0x4
